	.headerflags	@"EF_CUDA_TEXMODE_UNIFIED EF_CUDA_64BIT_ADDRESS EF_CUDA_ACCELERATORS EF_CUDA_SM90 EF_CUDA_VIRTUAL_SM(EF_CUDA_SM90)"
	.elftype	@"ET_EXEC"


//--------------------- .nv.info                  --------------------------
	.section	.nv.info,"",@"SHT_CUDA_INFO"
	.align	4


	//----- nvinfo : EIATTR_REGCOUNT
	.align		4
        /*0000*/ 	.byte	0x04, 0x2f
        /*0002*/ 	.short	(.L_1 - .L_0)
	.align		4
.L_0:
        /*0004*/ 	.word	index@(triton_poi_fused_reflection_pad2d_10)
        /*0008*/ 	.word	0x0000001e


	//----- nvinfo : EIATTR_MIN_STACK_SIZE
	.align		4
.L_1:
        /*000c*/ 	.byte	0x04, 0x12
        /*000e*/ 	.short	(.L_3 - .L_2)
	.align		4
.L_2:
        /*0010*/ 	.word	index@(triton_poi_fused_reflection_pad2d_10)
        /*0014*/ 	.word	0x00000000


	//----- nvinfo : EIATTR_FRAME_SIZE
	.align		4
.L_3:
        /*0018*/ 	.byte	0x04, 0x11
        /*001a*/ 	.short	(.L_5 - .L_4)
	.align		4
.L_4:
        /*001c*/ 	.word	index@(triton_poi_fused_reflection_pad2d_10)
        /*0020*/ 	.word	0x00000000


	//----- nvinfo : EIATTR_MIN_STACK_SIZE
	.align		4
.L_5:
        /*0024*/ 	.byte	0x04, 0x12
        /*0026*/ 	.short	(.L_7 - .L_6)
	.align		4
.L_6:
        /*0028*/ 	.word	index@(triton_poi_fused_reflection_pad2d_10)
        /*002c*/ 	.word	0x00000000
.L_7:


//--------------------- .nv.info.triton_poi_fused_reflection_pad2d_10 --------------------------
	.section	.nv.info.triton_poi_fused_reflection_pad2d_10,"",@"SHT_CUDA_INFO"
	.sectionflags	@""
	.align	4


	//----- nvinfo : EIATTR_CUDA_API_VERSION
	.align		4
        /*0000*/ 	.byte	0x04, 0x37
        /*0002*/ 	.short	(.L_9 - .L_8)
.L_8:
        /*0004*/ 	.word	0x0000007c


	//----- nvinfo : EIATTR_KPARAM_INFO
	.align		4
.L_9:
        /*0008*/ 	.byte	0x04, 0x17
        /*000a*/ 	.short	(.L_11 - .L_10)
.L_10:
        /*000c*/ 	.word	0x00000000
        /*0010*/ 	.short	0x0002
        /*0012*/ 	.short	0x0010
        /*0014*/ 	.byte	0x00, 0xf0, 0x11, 0x00


	//----- nvinfo : EIATTR_KPARAM_INFO
	.align		4
.L_11:
        /*0018*/ 	.byte	0x04, 0x17
        /*001a*/ 	.short	(.L_13 - .L_12)
.L_12:
        /*001c*/ 	.word	0x00000000
        /*0020*/ 	.short	0x0001
        /*0022*/ 	.short	0x0008
        /*0024*/ 	.byte	0x00, 0xf4, 0x21, 0x00


	//----- nvinfo : EIATTR_KPARAM_INFO
	.align		4
.L_13:
        /*0028*/ 	.byte	0x04, 0x17
        /*002a*/ 	.short	(.L_15 - .L_14)
.L_14:
        /*002c*/ 	.word	0x00000000
        /*0030*/ 	.short	0x0000
        /*0032*/ 	.short	0x0000
        /*0034*/ 	.byte	0x00, 0xf4, 0x21, 0x00


	//----- nvinfo : EIATTR_SPARSE_MMA_MASK
	.align		4
.L_15:
        /*0038*/ 	.byte	0x03, 0x50
        /*003a*/ 	.short	0x0000


	//----- nvinfo : EIATTR_MAXREG_COUNT
	.align		4
        /*003c*/ 	.byte	0x03, 0x1b
        /*003e*/ 	.short	0x00ff


	//----- nvinfo : EIATTR_EXIT_INSTR_OFFSETS
	.align		4
        /*0040*/ 	.byte	0x04, 0x1c
        /*0042*/ 	.short	(.L_17 - .L_16)


	//   ....[0]....
.L_16:
        /*0044*/ 	.word	0x00000b40


	//   ....[1]....
        /*0048*/ 	.word	0x00000b60


	//----- nvinfo : EIATTR_REQNTID
	.align		4
.L_17:
        /*004c*/ 	.byte	0x04, 0x10
        /*004e*/ 	.short	(.L_19 - .L_18)
.L_18:
        /*0050*/ 	.word	0x00000080
        /*0054*/ 	.word	0x00000001
        /*0058*/ 	.word	0x00000001


	//----- nvinfo : EIATTR_CBANK_PARAM_SIZE
	.align		4
.L_19:
        /*005c*/ 	.byte	0x03, 0x19
        /*005e*/ 	.short	0x0014


	//----- nvinfo : EIATTR_PARAM_CBANK
	.align		4
        /*0060*/ 	.byte	0x04, 0x0a
        /*0062*/ 	.short	(.L_21 - .L_20)
	.align		4
.L_20:
        /*0064*/ 	.word	index@(.nv.constant0.triton_poi_fused_reflection_pad2d_10)
        /*0068*/ 	.short	0x0210
        /*006a*/ 	.short	0x0014


	//----- nvinfo : EIATTR_SW_WAR
	.align		4
.L_21:
        /*006c*/ 	.byte	0x04, 0x36
        /*006e*/ 	.short	(.L_23 - .L_22)
.L_22:
        /*0070*/ 	.word	0x00000008
.L_23:


//--------------------- .nv.callgraph             --------------------------
	.section	.nv.callgraph,"",@"SHT_CUDA_CALLGRAPH"
	.align	4
	.sectionentsize	8
	.align		4
        /*0000*/ 	.word	0x00000000
	.align		4
        /*0004*/ 	.word	0xffffffff
	.align		4
        /*0008*/ 	.word	0x00000000
	.align		4
        /*000c*/ 	.word	0xfffffffe
	.align		4
        /*0010*/ 	.word	0x00000000
	.align		4
        /*0014*/ 	.word	0xfffffffd
	.align		4
        /*0018*/ 	.word	0x00000000
	.align		4
        /*001c*/ 	.word	0xfffffffc


//--------------------- .text.triton_poi_fused_reflection_pad2d_10 --------------------------
	.section	.text.triton_poi_fused_reflection_pad2d_10,"ax",@progbits
	.align	128
        .global         triton_poi_fused_reflection_pad2d_10
        .type           triton_poi_fused_reflection_pad2d_10,@function
        .size           triton_poi_fused_reflection_pad2d_10,(.L_x_1 - triton_poi_fused_reflection_pad2d_10)
        .other          triton_poi_fused_reflection_pad2d_10,@"STO_CUDA_ENTRY STV_DEFAULT"
triton_poi_fused_reflection_pad2d_10:
.text.triton_poi_fused_reflection_pad2d_10:
[----:B------:R-:W0:Y:S02]  /*0000*/  LDC R1, c[0x0][0x28] ;  /* 0x00000a00ff017b82 */ /* 0x000e240000000800 */
[----:B------:R-:W1:Y:S01]  /*0010*/  S2R R0, SR_TID.X ;  /* 0x0000000000007919 */ /* 0x000e620000002100 */
[----:B------:R-:W-:Y:S01]  /*0020*/  IMAD.MOV.U32 R16, RZ, RZ, RZ ;  /* 0x000000ffff107224 */ /* 0x000fe200078e00ff */
[----:B------:R-:W-:Y:S01]  /*0030*/  MOV R18, RZ ;  /* 0x000000ff00127202 */ /* 0x000fe20000000f00 */
[----:B------:R-:W-:Y:S01]  /*0040*/  IMAD.MOV.U32 R8, RZ, RZ, RZ ;  /* 0x000000ffff087224 */ /* 0x000fe200078e00ff */
[----:B------:R-:W2:Y:S01]  /*0050*/  S2R R13, SR_CTAID.X ;  /* 0x00000000000d7919 */ /* 0x000ea20000002500 */
[----:B------:R-:W-:Y:S01]  /*0060*/  IMAD.MOV.U32 R12, RZ, RZ, RZ ;  /* 0x000000ffff0c7224 */ /* 0x000fe200078e00ff */
[----:B------:R-:W-:Y:S01]  /*0070*/  HFMA2.MMA R22, -RZ, RZ, 0, 0 ;  /* 0x00000000ff167435 */ /* 0x000fe200000001ff */
[----:B------:R-:W-:Y:S01]  /*0080*/  IMAD.MOV.U32 R20, RZ, RZ, RZ ;  /* 0x000000ffff147224 */ /* 0x000fe200078e00ff */
[----:B------:R-:W-:Y:S01]  /*0090*/  MOV R26, RZ ;  /* 0x000000ff001a7202 */ /* 0x000fe20000000f00 */
[----:B------:R-:W-:Y:S01]  /*00a0*/  IMAD.MOV.U32 R6, RZ, RZ, RZ ;  /* 0x000000ffff067224 */ /* 0x000fe200078e00ff */
[----:B------:R-:W-:Y:S01]  /*00b0*/  ULDC.64 UR4, c[0x0][0x208] ;  /* 0x0000820000047ab9 */ /* 0x000fe20000000a00 */
[----:B------:R-:W-:-:S02]  /*00c0*/  IMAD.MOV.U32 R10, RZ, RZ, RZ ;  /* 0x000000ffff0a7224 */ /* 0x000fc400078e00ff */
[----:B------:R-:W-:Y:S02]  /*00d0*/  IMAD.MOV.U32 R24, RZ, RZ, RZ ;  /* 0x000000ffff187224 */ /* 0x000fe400078e00ff */
[----:B-1----:R-:W-:-:S05]  /*00e0*/  IMAD.SHL.U32 R0, R0, 0x4, RZ ;  /* 0x0000000400007824 */ /* 0x002fca00078e00ff */
[----:B------:R-:W-:-:S05]  /*00f0*/  LOP3.LUT R0, R0, 0x1fc, RZ, 0xc0, !PT ;  /* 0x000001fc00007812 */ /* 0x000fca00078ec0ff */
[----:B--2---:R-:W-:-:S04]  /*0100*/  IMAD R13, R13, 0x400, R0 ;  /* 0x000004000d0d7824 */ /* 0x004fc800078e0200 */
[C---:B------:R-:W-:Y:S01]  /*0110*/  IMAD.HI R0, R13.reuse, 0x6aff5f81, RZ ;  /* 0x6aff5f810d007827 */ /* 0x040fe200078e02ff */
[----:B------:R-:W-:Y:S02]  /*0120*/  IADD3 R7, R13, 0x202, RZ ;  /* 0x000002020d077810 */ /* 0x000fe40007ffe0ff */
[----:B------:R-:W-:Y:S01]  /*0130*/  IADD3 R19, R13, 0x200, RZ ;  /* 0x000002000d137810 */ /* 0x000fe20007ffe0ff */
[C---:B------:R-:W-:Y:S01]  /*0140*/  VIADD R17, R13.reuse, 0x3 ;  /* 0x000000030d117836 */ /* 0x040fe20000000000 */
[----:B------:R-:W-:Y:S01]  /*0150*/  SHF.R.U32.HI R3, RZ, 0x1f, R0 ;  /* 0x0000001fff037819 */ /* 0x000fe20000011600 */
[----:B------:R-:W-:Y:S01]  /*0160*/  VIADD R9, R13, 0x203 ;  /* 0x000002030d097836 */ /* 0x000fe20000000000 */
[----:B------:R-:W-:Y:S01]  /*0170*/  IADD3 R23, R13, 0x1, RZ ;  /* 0x000000010d177810 */ /* 0x000fe20007ffe0ff */
[----:B------:R-:W-:Y:S01]  /*0180*/  IMAD.HI R14, R17, -0x15f15f15, R16 ;  /* 0xea0ea0eb110e7827 */ /* 0x000fe200078e0210 */
[----:B------:R-:W-:Y:S02]  /*0190*/  LEA.HI R0, R0, R3, RZ, 0x15 ;  /* 0x0000000300007211 */ /* 0x000fe400078fa8ff */
[----:B------:R-:W-:Y:S01]  /*01a0*/  ISETP.GE.AND P1, PT, R19, 0x13240, PT ;  /* 0x000132401300780c */ /* 0x000fe20003f26270 */
[C---:B------:R-:W-:Y:S01]  /*01b0*/  VIADD R21, R13.reuse, 0x2 ;  /* 0x000000020d157836 */ /* 0x040fe20000000000 */
[----:B------:R-:W-:Y:S01]  /*01c0*/  ISETP.GE.AND P0, PT, R13, 0x13240, PT ;  /* 0x000132400d00780c */ /* 0x000fe20003f06270 */
[----:B------:R-:W-:Y:S01]  /*01d0*/  IMAD.HI R3, R9, -0x15f15f15, R8 ;  /* 0xea0ea0eb09037827 */ /* 0x000fe200078e0208 */
[----:B------:R-:W-:-:S03]  /*01e0*/  SHF.R.U32.HI R8, RZ, 0x1f, R14 ;  /* 0x0000001fff087819 */ /* 0x000fc6000001160e */
[----:B------:R-:W-:Y:S01]  /*01f0*/  IMAD.HI R15, R13, -0x15f15f15, R12 ;  /* 0xea0ea0eb0d0f7827 */ /* 0x000fe200078e020c */
[----:B------:R-:W-:Y:S02]  /*0200*/  LEA.HI.SX32 R8, R14, R8, 0x1a ;  /* 0x000000080e087211 */ /* 0x000fe400078fd2ff */
[----:B------:R-:W-:Y:S01]  /*0210*/  SHF.R.U32.HI R14, RZ, 0x1f, R3 ;  /* 0x0000001fff0e7819 */ /* 0x000fe20000011603 */
[----:B------:R-:W-:-:S03]  /*0220*/  IMAD.HI R12, R21, -0x15f15f15, R20 ;  /* 0xea0ea0eb150c7827 */ /* 0x000fc600078e0214 */
[----:B------:R-:W-:Y:S01]  /*0230*/  LEA.HI.SX32 R3, R3, R14, 0x1a ;  /* 0x0000000e03037211 */ /* 0x000fe200078fd2ff */
[----:B------:R-:W-:Y:S01]  /*0240*/  VIADD R11, R13, 0x201 ;  /* 0x000002010d0b7836 */ /* 0x000fe20000000000 */
[----:B------:R-:W-:Y:S01]  /*0250*/  HFMA2.MMA R14, -RZ, RZ, 0, 0 ;  /* 0x00000000ff0e7435 */ /* 0x000fe200000001ff */
[----:B------:R-:W-:Y:S01]  /*0260*/  IMAD.HI R2, R7, -0x15f15f15, R6 ;  /* 0xea0ea0eb07027827 */ /* 0x000fe200078e0206 */
[----:B------:R-:W-:-:S03]  /*0270*/  SHF.R.U32.HI R6, RZ, 0x1f, R12 ;  /* 0x0000001fff067819 */ /* 0x000fc6000001160c */
[----:B------:R-:W-:Y:S01]  /*0280*/  IMAD.HI R5, R19, -0x15f15f15, R18 ;  /* 0xea0ea0eb13057827 */ /* 0x000fe200078e0212 */
[----:B------:R-:W-:-:S03]  /*0290*/  LEA.HI.SX32 R25, R12, R6, 0x1a ;  /* 0x000000060c197211 */ /* 0x000fc600078fd2ff */
[----:B------:R-:W-:Y:S01]  /*02a0*/  IMAD.HI R4, R11, -0x15f15f15, R10 ;  /* 0xea0ea0eb0b047827 */ /* 0x000fe200078e020a */
[----:B------:R-:W-:Y:S02]  /*02b0*/  SHF.R.U32.HI R10, RZ, 0x1f, R15 ;  /* 0x0000001fff0a7819 */ /* 0x000fe4000001160f */
[----:B------:R-:W-:Y:S01]  /*02c0*/  SHF.R.U32.HI R6, RZ, 0x1f, R5 ;  /* 0x0000001fff067819 */ /* 0x000fe20000011605 */
[----:B------:R-:W-:Y:S01]  /*02d0*/  IMAD.HI R16, R19, 0x6aff5f81, RZ ;  /* 0x6aff5f8113107827 */ /* 0x000fe200078e02ff */
[----:B------:R-:W-:Y:S02]  /*02e0*/  SHF.R.U32.HI R12, RZ, 0x1f, R4 ;  /* 0x0000001fff0c7819 */ /* 0x000fe40000011604 */
[----:B------:R-:W-:Y:S01]  /*02f0*/  LEA.HI.SX32 R15, R15, R10, 0x1a ;  /* 0x0000000a0f0f7211 */ /* 0x000fe200078fd2ff */
[----:B------:R-:W-:Y:S01]  /*0300*/  IMAD.HI R22, R23, -0x15f15f15, R22 ;  /* 0xea0ea0eb17167827 */ /* 0x000fe200078e0216 */
[----:B------:R-:W-:Y:S02]  /*0310*/  SHF.R.U32.HI R18, RZ, 0x1f, R16 ;  /* 0x0000001fff127819 */ /* 0x000fe40000011610 */
[----:B------:R-:W-:Y:S01]  /*0320*/  LEA.HI.SX32 R5, R5, R6, 0x1a ;  /* 0x0000000605057211 */ /* 0x000fe200078fd2ff */
[----:B------:R-:W-:Y:S01]  /*0330*/  IMAD.HI R6, R15, -0x15f15f15, R14 ;  /* 0xea0ea0eb0f067827 */ /* 0x000fe200078e020e */
[----:B------:R-:W-:-:S02]  /*0340*/  LEA.HI.SX32 R12, R4, R12, 0x1a ;  /* 0x0000000c040c7211 */ /* 0x000fc400078fd2ff */
[----:B------:R-:W-:Y:S01]  /*0350*/  LEA.HI R18, R16, R18, RZ, 0x15 ;  /* 0x0000001210127211 */ /* 0x000fe200078fa8ff */
[----:B------:R-:W-:Y:S01]  /*0360*/  IMAD.MOV.U32 R4, RZ, RZ, RZ ;  /* 0x000000ffff047224 */ /* 0x000fe200078e00ff */
[----:B------:R-:W-:Y:S01]  /*0370*/  SHF.R.U32.HI R16, RZ, 0x1f, R2 ;  /* 0x0000001fff107819 */ /* 0x000fe20000011602 */
[----:B------:R-:W-:Y:S01]  /*0380*/  IMAD R8, R8, -0x46, R17 ;  /* 0xffffffba08087824 */ /* 0x000fe200078e0211 */
[----:B------:R-:W-:Y:S01]  /*0390*/  SHF.R.U32.HI R10, RZ, 0x1f, R22 ;  /* 0x0000001fff0a7819 */ /* 0x000fe20000011616 */
[----:B------:R-:W-:Y:S01]  /*03a0*/  IMAD.HI R14, R5, -0x15f15f15, R4 ;  /* 0xea0ea0eb050e7827 */ /* 0x000fe200078e0204 */
[----:B------:R-:W-:Y:S02]  /*03b0*/  LEA.HI.SX32 R27, R2, R16, 0x1a ;  /* 0x00000010021b7211 */ /* 0x000fe400078fd2ff */
[----:B------:R-:W-:Y:S01]  /*03c0*/  LEA.HI.SX32 R10, R22, R10, 0x1a ;  /* 0x0000000a160a7211 */ /* 0x000fe200078fd2ff */
[----:B------:R-:W-:Y:S01]  /*03d0*/  IMAD R17, R3, -0x46, R9 ;  /* 0xffffffba03117824 */ /* 0x000fe200078e0209 */
[----:B------:R-:W-:Y:S01]  /*03e0*/  SHF.R.U32.HI R9, RZ, 0x1f, R14 ;  /* 0x0000001fff097819 */ /* 0x000fe2000001160e */
[----:B------:R-:W-:Y:S01]  /*03f0*/  IMAD R20, R25, -0x46, R21 ;  /* 0xffffffba19147824 */ /* 0x000fe200078e0215 */
[----:B------:R-:W-:Y:S01]  /*0400*/  SHF.R.U32.HI R3, RZ, 0x1f, R6 ;  /* 0x0000001fff037819 */ /* 0x000fe20000011606 */
[----:B------:R-:W-:Y:S01]  /*0410*/  IMAD R12, R12, -0x46, R11 ;  /* 0xffffffba0c0c7824 */ /* 0x000fe200078e020b */
[----:B------:R-:W-:Y:S01]  /*0420*/  LEA.HI.SX32 R9, R14, R9, 0x1a ;  /* 0x000000090e097211 */ /* 0x000fe200078fd2ff */
[----:B------:R-:W-:Y:S01]  /*0430*/  IMAD.HI R4, R27, -0x15f15f15, R26 ;  /* 0xea0ea0eb1b047827 */ /* 0x000fe200078e021a */
[----:B------:R-:W-:-:S02]  /*0440*/  IADD3 R20, R20, -0x3, RZ ;  /* 0xfffffffd14147810 */ /* 0x000fc40007ffe0ff */
[----:B------:R-:W-:Y:S01]  /*0450*/  LEA.HI.SX32 R3, R6, R3, 0x1a ;  /* 0x0000000306037211 */ /* 0x000fe200078fd2ff */
[----:B------:R-:W-:Y:S01]  /*0460*/  IMAD.HI R11, R25, -0x15f15f15, R24 ;  /* 0xea0ea0eb190b7827 */ /* 0x000fe200078e0218 */
[----:B------:R-:W-:Y:S02]  /*0470*/  SHF.R.U32.HI R16, RZ, 0x1f, R4 ;  /* 0x0000001fff107819 */ /* 0x000fe40000011604 */
[----:B------:R-:W-:Y:S01]  /*0480*/  IADD3 R12, R12, -0x3, RZ ;  /* 0xfffffffd0c0c7810 */ /* 0x000fe20007ffe0ff */
[----:B------:R-:W-:Y:S01]  /*0490*/  IMAD R14, R15, -0x46, R13 ;  /* 0xffffffba0f0e7824 */ /* 0x000fe200078e020d */
[----:B------:R-:W-:Y:S01]  /*04a0*/  SHF.R.U32.HI R2, RZ, 0x1f, R11 ;  /* 0x0000001fff027819 */ /* 0x000fe2000001160b */
[----:B------:R-:W-:Y:S01]  /*04b0*/  IMAD R10, R10, -0x46, R23 ;  /* 0xffffffba0a0a7824 */ /* 0x000fe200078e0217 */
[----:B------:R-:W-:Y:S01]  /*04c0*/  LEA.HI.SX32 R23, R4, R16, 0x1a ;  /* 0x0000001004177211 */ /* 0x000fe200078fd2ff */
[----:B------:R-:W-:Y:S01]  /*04d0*/  VIADD R14, R14, 0xfffffffd ;  /* 0xfffffffd0e0e7836 */ /* 0x000fe20000000000 */
[----:B------:R-:W-:Y:S01]  /*04e0*/  LEA.HI.SX32 R11, R11, R2, 0x1a ;  /* 0x000000020b0b7211 */ /* 0x000fe200078fd2ff */
[----:B------:R-:W-:Y:S01]  /*04f0*/  VIADD R8, R8, 0xfffffffd ;  /* 0xfffffffd08087836 */ /* 0x000fe20000000000 */
[----:B------:R-:W-:Y:S01]  /*0500*/  LEA R18, R18, 0xfff, 0xc ;  /* 0x00000fff12127811 */ /* 0x000fe200078e60ff */
[----:B------:R-:W-:-:S02]  /*0510*/  IMAD R19, R5, -0x46, R19 ;  /* 0xffffffba05137824 */ /* 0x000fc400078e0213 */
[----:B------:R-:W-:Y:S01]  /*0520*/  IMAD R9, R9, -0x46, R5 ;  /* 0xffffffba09097824 */ /* 0x000fe200078e0205 */
[----:B------:R-:W-:Y:S01]  /*0530*/  IABS R5, R20 ;  /* 0x0000001400057213 */ /* 0x000fe20000000000 */
[----:B------:R-:W-:Y:S01]  /*0540*/  VIADD R10, R10, 0xfffffffd ;  /* 0xfffffffd0a0a7836 */ /* 0x000fe20000000000 */
[----:B------:R-:W-:Y:S01]  /*0550*/  IABS R2, R8 ;  /* 0x0000000800027213 */ /* 0x000fe20000000000 */
[----:B------:R-:W-:Y:S01]  /*0560*/  IMAD R4, R3, -0x46, R15 ;  /* 0xffffffba03047824 */ /* 0x000fe200078e020f */
[----:B------:R-:W-:Y:S01]  /*0570*/  IABS R3, R14 ;  /* 0x0000000e00037213 */ /* 0x000fe20000000000 */
[----:B------:R-:W-:Y:S01]  /*0580*/  IMAD R6, R27, -0x46, R7 ;  /* 0xffffffba1b067824 */ /* 0x000fe200078e0207 */
[----:B------:R-:W-:Y:S01]  /*0590*/  LEA R7, R0, 0xfff, 0xc ;  /* 0x00000fff00077811 */ /* 0x000fe200078e60ff */
[----:B------:R-:W-:Y:S01]  /*05a0*/  VIADD R5, R5, 0xffffffc1 ;  /* 0xffffffc105057836 */ /* 0x000fe20000000000 */
[----:B------:R-:W-:Y:S01]  /*05b0*/  IABS R0, R10 ;  /* 0x0000000a00007213 */ /* 0x000fe20000000000 */
[----:B------:R-:W-:Y:S01]  /*05c0*/  VIADD R3, R3, 0xffffffc1 ;  /* 0xffffffc103037836 */ /* 0x000fe20000000000 */
[----:B------:R-:W-:Y:S01]  /*05d0*/  IADD3 R9, R9, -0x3, RZ ;  /* 0xfffffffd09097810 */ /* 0x000fe20007ffe0ff */
[----:B------:R-:W-:Y:S01]  /*05e0*/  VIADD R2, R2, 0xffffffc1 ;  /* 0xffffffc102027836 */ /* 0x000fe20000000000 */
[----:B------:R-:W-:Y:S01]  /*05f0*/  IADD3 R0, R0, -0x3f, RZ ;  /* 0xffffffc100007810 */ /* 0x000fe20007ffe0ff */
[----:B------:R-:W-:Y:S01]  /*0600*/  VIADD R19, R19, 0xfffffffd ;  /* 0xfffffffd13137836 */ /* 0x000fe20000000000 */
[----:B------:R-:W-:Y:S01]  /*0610*/  IABS R5, R5 ;  /* 0x0000000500057213 */ /* 0x000fe20000000000 */
[----:B------:R-:W-:Y:S01]  /*0620*/  VIADD R6, R6, 0xfffffffd ;  /* 0xfffffffd06067836 */ /* 0x000fe20000000000 */
[----:B------:R-:W-:Y:S01]  /*0630*/  IABS R0, R0 ;  /* 0x0000000000007213 */ /* 0x000fe20000000000 */
[----:B------:R-:W-:Y:S01]  /*0640*/  VIADD R17, R17, 0xfffffffd ;  /* 0xfffffffd11117836 */ /* 0x000fe20000000000 */
[----:B------:R-:W-:Y:S01]  /*0650*/  IABS R8, R3 ;  /* 0x0000000300087213 */ /* 0x000fe20000000000 */
[----:B------:R-:W-:Y:S01]  /*0660*/  IMAD R23, R23, -0x46, R27 ;  /* 0xffffffba17177824 */ /* 0x000fe200078e021b */
[----:B------:R-:W-:Y:S01]  /*0670*/  IABS R10, R2 ;  /* 0x00000002000a7213 */ /* 0x000fe20000000000 */
[----:B------:R-:W-:Y:S01]  /*0680*/  IMAD R11, R11, -0x46, R25 ;  /* 0xffffffba0b0b7824 */ /* 0x000fe200078e0219 */
[----:B------:R-:W-:Y:S01]  /*0690*/  MOV R2, R5 ;  /* 0x0000000500027202 */ /* 0x000fe20000000f00 */
[C---:B------:R-:W-:Y:S01]  /*06a0*/  IMAD.IADD R5, R7.reuse, 0x1, -R0 ;  /* 0x0000000107057824 */ /* 0x040fe200078e0a00 */
[----:B------:R-:W-:Y:S01]  /*06b0*/  IABS R19, R19 ;  /* 0x0000001300137213 */ /* 0x000fe20000000000 */
[C---:B------:R-:W-:Y:S01]  /*06c0*/  IMAD.IADD R8, R7.reuse, 0x1, -R8 ;  /* 0x0000000107087824 */ /* 0x040fe200078e0a08 */
[----:B------:R-:W-:Y:S01]  /*06d0*/  IADD3 R0, R7, -R2, RZ ;  /* 0x8000000207007210 */ /* 0x000fe20007ffe0ff */
[----:B------:R-:W-:Y:S01]  /*06e0*/  IMAD.IADD R7, R7, 0x1, -R10 ;  /* 0x0000000107077824 */ /* 0x000fe200078e0a0a */
[----:B------:R-:W-:Y:S01]  /*06f0*/  IABS R10, R12 ;  /* 0x0000000c000a7213 */ /* 0x000fe20000000000 */
[----:B------:R-:W-:Y:S01]  /*0700*/  VIADD R23, R23, 0xfffffffd ;  /* 0xfffffffd17177836 */ /* 0x000fe20000000000 */
[----:B------:R-:W-:Y:S01]  /*0710*/  IABS R15, R6 ;  /* 0x00000006000f7213 */ /* 0x000fe20000000000 */
[----:B------:R-:W-:Y:S01]  /*0720*/  VIADD R11, R11, 0xfffffffd ;  /* 0xfffffffd0b0b7836 */ /* 0x000fe20000000000 */
[----:B------:R-:W-:Y:S01]  /*0730*/  IABS R14, R17 ;  /* 0x00000011000e7213 */ /* 0x000fe20000000000 */
[----:B------:R-:W-:Y:S01]  /*0740*/  IMAD.MOV.U32 R6, RZ, RZ, R10 ;  /* 0x000000ffff067224 */ /* 0x000fe200078e000a */
[----:B------:R-:W-:Y:S01]  /*0750*/  MOV R12, R19 ;  /* 0x00000013000c7202 */ /* 0x000fe20000000f00 */
[----:B------:R-:W-:Y:S01]  /*0760*/  VIADD R10, R4, 0xfffffffd ;  /* 0xfffffffd040a7836 */ /* 0x000fe20000000000 */
[----:B------:R-:W-:Y:S01]  /*0770*/  IABS R23, R23 ;  /* 0x0000001700177213 */ /* 0x000fe20000000000 */
[----:B------:R-:W-:Y:S01]  /*0780*/  VIADD R4, R6, 0xffffffc1 ;  /* 0xffffffc106047836 */ /* 0x000fe20000000000 */
[----:B------:R-:W-:Y:S01]  /*0790*/  IADD3 R12, R12, -0x3f, RZ ;  /* 0xffffffc10c0c7810 */ /* 0x000fe20007ffe0ff */
[----:B------:R-:W-:Y:S01]  /*07a0*/  VIADD R6, R14, 0xffffffc1 ;  /* 0xffffffc10e067836 */ /* 0x000fe20000000000 */
[----:B------:R-:W-:Y:S01]  /*07b0*/  IADD3 R14, R15, -0x3f, RZ ;  /* 0xffffffc10f0e7810 */ /* 0x000fe20007ffe0ff */
[----:B------:R-:W1:Y:S01]  /*07c0*/  LDC.64 R2, c[0x0][0x210] ;  /* 0x00008400ff027b82 */ /* 0x000e620000000a00 */
[----:B------:R-:W-:-:S02]  /*07d0*/  IABS R15, R12 ;  /* 0x0000000c000f7213 */ /* 0x000fc40000000000 */
[----:B------:R-:W-:Y:S02]  /*07e0*/  IABS R4, R4 ;  /* 0x0000000400047213 */ /* 0x000fe40000000000 */
[----:B------:R-:W-:Y:S02]  /*07f0*/  IABS R10, R10 ;  /* 0x0000000a000a7213 */ /* 0x000fe40000000000 */
[----:B------:R-:W-:Y:S02]  /*0800*/  IABS R17, R14 ;  /* 0x0000000e00117213 */ /* 0x000fe40000000000 */
[----:B------:R-:W-:Y:S01]  /*0810*/  IABS R6, R6 ;  /* 0x0000000600067213 */ /* 0x000fe20000000000 */
[----:B------:R-:W-:Y:S01]  /*0820*/  VIADD R10, R10, 0xffffffc1 ;  /* 0xffffffc10a0a7836 */ /* 0x000fe20000000000 */
[----:B------:R-:W-:Y:S02]  /*0830*/  IABS R14, R9 ;  /* 0x00000009000e7213 */ /* 0x000fe40000000000 */
[----:B------:R-:W-:Y:S01]  /*0840*/  MOV R9, R15 ;  /* 0x0000000f00097202 */ /* 0x000fe20000000f00 */
[----:B------:R-:W-:Y:S01]  /*0850*/  IMAD.MOV.U32 R15, RZ, RZ, R4 ;  /* 0x000000ffff0f7224 */ /* 0x000fe200078e0004 */
[----:B------:R-:W-:-:S02]  /*0860*/  IABS R12, R11 ;  /* 0x0000000b000c7213 */ /* 0x000fc40000000000 */
[----:B------:R-:W-:Y:S02]  /*0870*/  MOV R11, R6 ;  /* 0x00000006000b7202 */ /* 0x000fe40000000f00 */
[----:B------:R-:W-:Y:S01]  /*0880*/  IADD3 R6, R18, -R9, RZ ;  /* 0x8000000912067210 */ /* 0x000fe20007ffe0ff */
[C---:B------:R-:W-:Y:S01]  /*0890*/  IMAD.IADD R9, R18.reuse, 0x1, -R15 ;  /* 0x0000000112097824 */ /* 0x040fe200078e0a0f */
[----:B------:R-:W-:Y:S01]  /*08a0*/  IADD3 R4, R18, -R17, RZ ;  /* 0x8000001112047210 */ /* 0x000fe20007ffe0ff */
[----:B------:R-:W-:Y:S01]  /*08b0*/  IMAD.MOV.U32 R15, RZ, RZ, R23 ;  /* 0x000000ffff0f7224 */ /* 0x000fe200078e0017 */
[----:B------:R-:W-:Y:S01]  /*08c0*/  IABS R23, R10 ;  /* 0x0000000a00177213 */ /* 0x000fe20000000000 */
[----:B------:R-:W-:Y:S01]  /*08d0*/  IMAD.IADD R17, R18, 0x1, -R11 ;  /* 0x0000000112117824 */ /* 0x000fe200078e0a0b */
[----:B------:R-:W-:Y:S01]  /*08e0*/  IADD3 R10, R12, -0x3f, RZ ;  /* 0xffffffc10c0a7810 */ /* 0x000fe20007ffe0ff */
[----:B------:R-:W-:Y:S01]  /*08f0*/  VIADD R12, R14, 0xffffffc1 ;  /* 0xffffffc10e0c7836 */ /* 0x000fe20000000000 */
[----:B------:R-:W-:Y:S01]  /*0900*/  IADD3 R14, R15, -0x3f, RZ ;  /* 0xffffffc10f0e7810 */ /* 0x000fe20007ffe0ff */
[C---:B------:R-:W-:Y:S01]  /*0910*/  IMAD R21, R23.reuse, -0x40, R8 ;  /* 0xffffffc017157824 */ /* 0x040fe200078e0208 */
[----:B------:R-:W-:Y:S01]  /*0920*/  IABS R27, R10 ;  /* 0x0000000a001b7213 */ /* 0x000fe20000000000 */
[----:B------:R-:W-:Y:S01]  /*0930*/  IMAD R23, R23, -0x40, R5 ;  /* 0xffffffc017177824 */ /* 0x000fe200078e0205 */
[----:B------:R-:W-:Y:S01]  /*0940*/  IABS R14, R14 ;  /* 0x0000000e000e7213 */ /* 0x000fe20000000000 */
[----:B-1----:R-:W-:Y:S01]  /*0950*/  IMAD.WIDE R20, R21, 0x4, R2 ;  /* 0x0000000415147825 */ /* 0x002fe200078e0202 */
[----:B------:R-:W-:-:S02]  /*0960*/  IABS R19, R12 ;  /* 0x0000000c00137213 */ /* 0x000fc40000000000 */
[----:B------:R-:W-:Y:S01]  /*0970*/  MOV R5, R14 ;  /* 0x0000000e00057202 */ /* 0x000fe20000000f00 */
[C---:B------:R-:W-:Y:S02]  /*0980*/  IMAD R25, R27.reuse, -0x40, R0 ;  /* 0xffffffc01b197824 */ /* 0x040fe400078e0200 */
[----:B------:R-:W-:Y:S02]  /*0990*/  IMAD R27, R27, -0x40, R7 ;  /* 0xffffffc01b1b7824 */ /* 0x000fe400078e0207 */
[----:B------:R-:W-:Y:S01]  /*09a0*/  IMAD R11, R19, -0x40, R6 ;  /* 0xffffffc0130b7824 */ /* 0x000fe200078e0206 */
[----:B------:R-:W-:Y:S01]  /*09b0*/  CS2R R6, SRZ ;  /* 0x0000000000067805 */ /* 0x000fe2000001ff00 */
[C---:B------:R-:W-:Y:S02]  /*09c0*/  IMAD R15, R5.reuse, -0x40, R4 ;  /* 0xffffffc0050f7824 */ /* 0x040fe400078e0204 */
[----:B------:R-:W-:Y:S01]  /*09d0*/  IMAD R17, R5, -0x40, R17 ;  /* 0xffffffc005117824 */ /* 0x000fe200078e0211 */
[----:B------:R-:W-:Y:S01]  /*09e0*/  CS2R R4, SRZ ;  /* 0x0000000000047805 */ /* 0x000fe2000001ff00 */
[----:B------:R-:W-:-:S04]  /*09f0*/  IMAD.WIDE R22, R23, 0x4, R2 ;  /* 0x0000000417167825 */ /* 0x000fc800078e0202 */
[--C-:B------:R-:W-:Y:S01]  /*0a00*/  IMAD.WIDE R24, R25, 0x4, R2.reuse ;  /* 0x0000000419187825 */ /* 0x100fe200078e0202 */
[----:B------:R1:W2:Y:S03]  /*0a10*/  @!P0 LDG.E.EL R4, desc[UR4][R20.64] ;  /* 0x0000000414048981 */ /* 0x0002a6000c2e1900 */
[----:B------:R-:W-:Y:S01]  /*0a20*/  IMAD.WIDE R26, R27, 0x4, R2 ;  /* 0x000000041b1a7825 */ /* 0x000fe200078e0202 */
[----:B------:R-:W2:Y:S03]  /*0a30*/  @!P0 LDG.E.EL R5, desc[UR4][R22.64] ;  /* 0x0000000416058981 */ /* 0x000ea6000c2e1900 */
[----:B------:R-:W-:Y:S01]  /*0a40*/  IMAD R19, R19, -0x40, R9 ;  /* 0xffffffc013137824 */ /* 0x000fe200078e0209 */
[----:B------:R-:W2:Y:S01]  /*0a50*/  @!P0 LDG.E.EL R6, desc[UR4][R24.64] ;  /* 0x0000000418068981 */ /* 0x000ea2000c2e1900 */
[--C-:B------:R-:W-:Y:S01]  /*0a60*/  IMAD.WIDE R8, R11, 0x4, R2.reuse ;  /* 0x000000040b087825 */ /* 0x100fe200078e0202 */
[----:B-1----:R-:W1:Y:S02]  /*0a70*/  LDC.64 R20, c[0x0][0x218] ;  /* 0x00008600ff147b82 */ /* 0x002e640000000a00 */
[----:B------:R-:W2:Y:S01]  /*0a80*/  @!P0 LDG.E.EL R7, desc[UR4][R26.64] ;  /* 0x000000041a078981 */ /* 0x000ea2000c2e1900 */
[----:B------:R-:W-:Y:S01]  /*0a90*/  IMAD.WIDE R10, R19, 0x4, R2 ;  /* 0x00000004130a7825 */ /* 0x000fe200078e0202 */
[----:B------:R-:W-:-:S03]  /*0aa0*/  CS2R R18, SRZ ;  /* 0x0000000000127805 */ /* 0x000fc6000001ff00 */
[----:B------:R-:W-:-:S04]  /*0ab0*/  IMAD.WIDE R14, R15, 0x4, R2 ;  /* 0x000000040f0e7825 */ /* 0x000fc800078e0202 */
[----:B------:R-:W-:Y:S01]  /*0ac0*/  IMAD.WIDE R2, R17, 0x4, R2 ;  /* 0x0000000411027825 */ /* 0x000fe200078e0202 */
[----:B------:R-:W-:Y:S01]  /*0ad0*/  CS2R R16, SRZ ;  /* 0x0000000000107805 */ /* 0x000fe2000001ff00 */
[----:B------:R3:W5:Y:S04]  /*0ae0*/  @!P1 LDG.E.EL R18, desc[UR4][R14.64] ;  /* 0x000000040e129981 */ /* 0x000768000c2e1900 */
[----:B------:R3:W5:Y:S04]  /*0af0*/  @!P1 LDG.E.EL R19, desc[UR4][R2.64] ;  /* 0x0000000402139981 */ /* 0x000768000c2e1900 */
[----:B------:R3:W5:Y:S01]  /*0b00*/  @!P1 LDG.E.EL R16, desc[UR4][R8.64] ;  /* 0x0000000408109981 */ /* 0x000762000c2e1900 */
[----:B-1----:R-:W-:-:S03]  /*0b10*/  IMAD.WIDE R12, R13, 0x4, R20 ;  /* 0x000000040d0c7825 */ /* 0x002fc600078e0214 */
[----:B------:R3:W5:Y:S04]  /*0b20*/  @!P1 LDG.E.EL R17, desc[UR4][R10.64] ;  /* 0x000000040a119981 */ /* 0x000768000c2e1900 */
[----:B--2---:R3:W-:Y:S01]  /*0b30*/  @!P0 STG.E.128 desc[UR4][R12.64], R4 ;  /* 0x000000040c008986 */ /* 0x0047e2000c101d04 */
[----:B------:R-:W-:Y:S05]  /*0b40*/  @P1 EXIT ;  /* 0x000000000000194d */ /* 0x000fea0003800000 */
[----:B-----5:R-:W-:Y:S01]  /*0b50*/  STG.E.128 desc[UR4][R12.64+0x800], R16 ;  /* 0x000800100c007986 */ /* 0x020fe2000c101d04 */
[----:B------:R-:W-:Y:S05]  /*0b60*/  EXIT ;  /* 0x000000000000794d */ /* 0x000fea0003800000 */
.L_x_0:
[----:B------:R-:W-:-:S00]  /*0b70*/  BRA `(.L_x_0) ;  /* 0xfffffffc00fc7947 */ /* 0x000fc0000383ffff */
[----:B------:R-:W-:-:S00]  /*0b80*/  NOP ;  /* 0x0000000000007918 */ /* 0x000fc00000000000 */
[----:B------:R-:W-:-:S00]  /*0b90*/  NOP ;  /* 0x0000000000007918 */ /* 0x000fc00000000000 */
[----:B------:R-:W-:-:S00]  /*0ba0*/  NOP ;  /* 0x0000000000007918 */ /* 0x000fc00000000000 */
[----:B------:R-:W-:-:S00]  /*0bb0*/  NOP ;  /* 0x0000000000007918 */ /* 0x000fc00000000000 */
[----:B------:R-:W-:-:S00]  /*0bc0*/  NOP ;  /* 0x0000000000007918 */ /* 0x000fc00000000000 */
[----:B------:R-:W-:-:S00]  /*0bd0*/  NOP ;  /* 0x0000000000007918 */ /* 0x000fc00000000000 */
[----:B------:R-:W-:-:S00]  /*0be0*/  NOP ;  /* 0x0000000000007918 */ /* 0x000fc00000000000 */
[----:B------:R-:W-:-:S00]  /*0bf0*/  NOP ;  /* 0x0000000000007918 */ /* 0x000fc00000000000 */
.L_x_1:


//--------------------- .nv.constant0.triton_poi_fused_reflection_pad2d_10 --------------------------
	.section	.nv.constant0.triton_poi_fused_reflection_pad2d_10,"a",@progbits
	.sectionflags	@""
	.align	4
.nv.constant0.triton_poi_fused_reflection_pad2d_10:
	.zero		548
